//
// Generated by NVIDIA NVVM Compiler
//
// Compiler Build ID: CL-36424714
// Cuda compilation tools, release 13.0, V13.0.88
// Based on NVVM 20.0.0
//

.version 9.0
.target sm_100
.address_size 64

	// .globl	_Z12squareKernelPKfPfi

.visible .entry _Z12squareKernelPKfPfi(
	.param .u64 .ptr .align 1 _Z12squareKernelPKfPfi_param_0,
	.param .u64 .ptr .align 1 _Z12squareKernelPKfPfi_param_1,
	.param .u32 _Z12squareKernelPKfPfi_param_2
)
{
	.reg .pred 	%p<2>;
	.reg .b32 	%r<6>;
	.reg .b32 	%f<3>;
	.reg .b64 	%rd<8>;

	ld.param.u64 	%rd1, [_Z12squareKernelPKfPfi_param_0];
	ld.param.u64 	%rd2, [_Z12squareKernelPKfPfi_param_1];
	ld.param.u32 	%r2, [_Z12squareKernelPKfPfi_param_2];
	mov.u32 	%r3, %ctaid.x;
	mov.u32 	%r4, %ntid.x;
	mov.u32 	%r5, %tid.x;
	mad.lo.s32 	%r1, %r3, %r4, %r5;
	setp.ge.s32 	%p1, %r1, %r2;
	@%p1 bra 	$L__BB0_2;
	cvta.to.global.u64 	%rd3, %rd1;
	cvta.to.global.u64 	%rd4, %rd2;
	mul.wide.s32 	%rd5, %r1, 4;
	add.s64 	%rd6, %rd3, %rd5;
	ld.global.f32 	%f1, [%rd6];
	mul.f32 	%f2, %f1, %f1;
	add.s64 	%rd7, %rd4, %rd5;
	st.global.f32 	[%rd7], %f2;
$L__BB0_2:
	ret;

}


// ===== COMPILED SASS (sm_100) =====

	.target	sm_100

	.elftype	@"ET_EXEC"


//--------------------- .note.nv.tkinfo           --------------------------
	.section	.note.nv.tkinfo,"",@"SHT_NOTE"
	.sectionflags	@"SHF_NOTE_NV_TKINFO"
	.tkinfo
        /*0018*/ 	.word	0x00000002
        /*0030*/ 	.string	""
        /*0030*/ 	.string	"ptxas"
        /*0030*/ 	.string	"Cuda compilation tools, release 13.0, V13.0.88"
        /*0030*/ 	.string	"Build cuda_13.0.r13.0/compiler.36424714_0"
        /*0030*/ 	.string	"-arch sm_100 -m 64 "



//--------------------- .note.nv.cuinfo           --------------------------
	.section	.note.nv.cuinfo,"",@"SHT_NOTE"
	.sectionflags	@"SHF_NOTE_NV_CUINFO"
        /*0018*/ 	.short	0x0002
        /*001a*/ 	.short	0x0064
        /*001c*/ 	.short	0x0082
	.zero		2


//--------------------- .nv.info                  --------------------------
	.section	.nv.info,"",@"SHT_CUDA_INFO"
	.align	4


	//----- nvinfo : EIATTR_REGCOUNT
	.align		4
        /*0000*/ 	.byte	0x04, 0x2f
        /*0002*/ 	.short	(.L_1 - .L_0)
	.align		4
.L_0:
        /*0004*/ 	.word	index@(_Z12squareKernelPKfPfi)
        /*0008*/ 	.word	0x0000000a


	//----- nvinfo : EIATTR_FRAME_SIZE
	.align		4
.L_1:
        /*000c*/ 	.byte	0x04, 0x11
        /*000e*/ 	.short	(.L_3 - .L_2)
	.align		4
.L_2:
        /*0010*/ 	.word	index@(_Z12squareKernelPKfPfi)
        /*0014*/ 	.word	0x00000000


	//----- nvinfo : EIATTR_MIN_STACK_SIZE
	.align		4
.L_3:
        /*0018*/ 	.byte	0x04, 0x12
        /*001a*/ 	.short	(.L_5 - .L_4)
	.align		4
.L_4:
        /*001c*/ 	.word	index@(_Z12squareKernelPKfPfi)
        /*0020*/ 	.word	0x00000000
.L_5:


//--------------------- .nv.compat                --------------------------
	.section	.nv.compat,"",@"SHT_CUDA_COMPAT_INFO"
	.align	4
        /*0000*/ 	.byte	0x02, 0x09, 0x00, 0x00, 0x02, 0x02, 0x01, 0x00, 0x02, 0x05, 0x05, 0x00, 0x03, 0x07, 0x01, 0x01
        /*0010*/ 	.byte	0x02, 0x03, 0x00, 0x00, 0x02, 0x06, 0x01, 0x00, 0x04, 0x0b, 0x08, 0x00, 0x09, 0x00, 0x00, 0x00
        /*0020*/ 	.byte	0x00, 0x00, 0x00, 0x00


//--------------------- .nv.info._Z12squareKernelPKfPfi --------------------------
	.section	.nv.info._Z12squareKernelPKfPfi,"",@"SHT_CUDA_INFO"
	.sectionflags	@""
	.align	4


	//----- nvinfo : EIATTR_CUDA_API_VERSION
	.align		4
        /*0000*/ 	.byte	0x04, 0x37
        /*0002*/ 	.short	(.L_7 - .L_6)
.L_6:
        /*0004*/ 	.word	0x00000082


	//----- nvinfo : EIATTR_KPARAM_INFO
	.align		4
.L_7:
        /*0008*/ 	.byte	0x04, 0x17
        /*000a*/ 	.short	(.L_9 - .L_8)
.L_8:
        /*000c*/ 	.word	0x00000000
        /*0010*/ 	.short	0x0002
        /*0012*/ 	.short	0x0010
        /*0014*/ 	.byte	0x00, 0xf0, 0x11, 0x00


	//----- nvinfo : EIATTR_KPARAM_INFO
	.align		4
.L_9:
        /*0018*/ 	.byte	0x04, 0x17
        /*001a*/ 	.short	(.L_11 - .L_10)
.L_10:
        /*001c*/ 	.word	0x00000000
        /*0020*/ 	.short	0x0001
        /*0022*/ 	.short	0x0008
        /*0024*/ 	.byte	0x00, 0xf5, 0x21, 0x00


	//----- nvinfo : EIATTR_KPARAM_INFO
	.align		4
.L_11:
        /*0028*/ 	.byte	0x04, 0x17
        /*002a*/ 	.short	(.L_13 - .L_12)
.L_12:
        /*002c*/ 	.word	0x00000000
        /*0030*/ 	.short	0x0000
        /*0032*/ 	.short	0x0000
        /*0034*/ 	.byte	0x00, 0xf5, 0x21, 0x00


	//----- nvinfo : EIATTR_SPARSE_MMA_MASK
	.align		4
.L_13:
        /*0038*/ 	.byte	0x03, 0x50
        /*003a*/ 	.short	0x0000


	//----- nvinfo : EIATTR_MAXREG_COUNT
	.align		4
        /*003c*/ 	.byte	0x03, 0x1b
        /*003e*/ 	.short	0x00ff


	//----- nvinfo : EIATTR_MERCURY_ISA_VERSION
	.align		4
        /*0040*/ 	.byte	0x03, 0x5f
        /*0042*/ 	.short	0x0101


	//----- nvinfo : EIATTR_VRC_CTA_INIT_COUNT
	.align		4
        /*0044*/ 	.byte	0x02, 0x4a
	.zero		1
	.zero		1


	//----- nvinfo : EIATTR_EXIT_INSTR_OFFSETS
	.align		4
        /*0048*/ 	.byte	0x04, 0x1c
        /*004a*/ 	.short	(.L_15 - .L_14)


	//   ....[0]....
.L_14:
        /*004c*/ 	.word	0x00000070


	//   ....[1]....
        /*0050*/ 	.word	0x00000100


	//----- nvinfo : EIATTR_CBANK_PARAM_SIZE
	.align		4
.L_15:
        /*0054*/ 	.byte	0x03, 0x19
        /*0056*/ 	.short	0x0014


	//----- nvinfo : EIATTR_PARAM_CBANK
	.align		4
        /*0058*/ 	.byte	0x04, 0x0a
        /*005a*/ 	.short	(.L_17 - .L_16)
	.align		4
.L_16:
        /*005c*/ 	.word	index@(.nv.constant0._Z12squareKernelPKfPfi)
        /*0060*/ 	.short	0x0380
        /*0062*/ 	.short	0x0014


	//----- nvinfo : EIATTR_SW_WAR
	.align		4
.L_17:
        /*0064*/ 	.byte	0x04, 0x36
        /*0066*/ 	.short	(.L_19 - .L_18)
.L_18:
        /*0068*/ 	.word	0x00000008
.L_19:


//--------------------- .nv.callgraph             --------------------------
	.section	.nv.callgraph,"",@"SHT_CUDA_CALLGRAPH"
	.align	4
	.sectionentsize	8
	.align		4
        /*0000*/ 	.word	0x00000000
	.align		4
        /*0004*/ 	.word	0xffffffff
	.align		4
        /*0008*/ 	.word	0x00000000
	.align		4
        /*000c*/ 	.word	0xfffffffe
	.align		4
        /*0010*/ 	.word	0x00000000
	.align		4
        /*0014*/ 	.word	0xfffffffd
	.align		4
        /*0018*/ 	.word	0x00000000
	.align		4
        /*001c*/ 	.word	0xfffffffc


//--------------------- .text._Z12squareKernelPKfPfi --------------------------
	.section	.text._Z12squareKernelPKfPfi,"ax",@progbits
	.align	128
        .global         _Z12squareKernelPKfPfi
        .type           _Z12squareKernelPKfPfi,@function
        .size           _Z12squareKernelPKfPfi,(.L_x_1 - _Z12squareKernelPKfPfi)
        .other          _Z12squareKernelPKfPfi,@"STO_CUDA_ENTRY STV_DEFAULT"
_Z12squareKernelPKfPfi:
.text._Z12squareKernelPKfPfi:
[----:B------:R-:W-:Y:S01]  /*0000*/  LDC R1, c[0x0][0x37c] ;  /* 0x0000df00ff017b82 */ /* 0x000fe20000000800 */
[----:B------:R-:W0:Y:S07]  /*0010*/  S2R R0, SR_TID.X ;  /* 0x0000000000007919 */ /* 0x000e2e0000002100 */
[----:B------:R-:W0:Y:S01]  /*0020*/  S2UR UR4, SR_CTAID.X ;  /* 0x00000000000479c3 */ /* 0x000e220000002500 */
[----:B------:R-:W1:Y:S07]  /*0030*/  LDCU UR5, c[0x0][0x390] ;  /* 0x00007200ff0577ac */ /* 0x000e6e0008000800 */
[----:B------:R-:W0:Y:S02]  /*0040*/  LDC R7, c[0x0][0x360] ;  /* 0x0000d800ff077b82 */ /* 0x000e240000000800 */
[----:B0-----:R-:W-:-:S05]  /*0050*/  IMAD R7, R7, UR4, R0 ;  /* 0x0000000407077c24 */ /* 0x001fca000f8e0200 */
[----:B-1----:R-:W-:-:S13]  /*0060*/  ISETP.GE.AND P0, PT, R7, UR5, PT ;  /* 0x0000000507007c0c */ /* 0x002fda000bf06270 */
[----:B------:R-:W-:Y:S05]  /*0070*/  @P0 EXIT ;  /* 0x000000000000094d */ /* 0x000fea0003800000 */
[----:B------:R-:W0:Y:S01]  /*0080*/  LDC.64 R2, c[0x0][0x380] ;  /* 0x0000e000ff027b82 */ /* 0x000e220000000a00 */
[----:B------:R-:W1:Y:S07]  /*0090*/  LDCU.64 UR4, c[0x0][0x358] ;  /* 0x00006b00ff0477ac */ /* 0x000e6e0008000a00 */
[----:B------:R-:W2:Y:S01]  /*00a0*/  LDC.64 R4, c[0x0][0x388] ;  /* 0x0000e200ff047b82 */ /* 0x000ea20000000a00 */
[----:B0-----:R-:W-:-:S06]  /*00b0*/  IMAD.WIDE R2, R7, 0x4, R2 ;  /* 0x0000000407027825 */ /* 0x001fcc00078e0202 */
[----:B-1----:R-:W3:Y:S01]  /*00c0*/  LDG.E R2, desc[UR4][R2.64] ;  /* 0x0000000402027981 */ /* 0x002ee2000c1e1900 */
[----:B--2---:R-:W-:-:S04]  /*00d0*/  IMAD.WIDE R4, R7, 0x4, R4 ;  /* 0x0000000407047825 */ /* 0x004fc800078e0204 */
[----:B---3--:R-:W-:-:S05]  /*00e0*/  FMUL R7, R2, R2 ;  /* 0x0000000202077220 */ /* 0x008fca0000400000 */
[----:B------:R-:W-:Y:S01]  /*00f0*/  STG.E desc[UR4][R4.64], R7 ;  /* 0x0000000704007986 */ /* 0x000fe2000c101904 */
[----:B------:R-:W-:Y:S05]  /*0100*/  EXIT ;  /* 0x000000000000794d */ /* 0x000fea0003800000 */
.L_x_0:
[----:B------:R-:W-:-:S00]  /*0110*/  BRA `(.L_x_0) ;  /* 0xfffffffc00fc7947 */ /* 0x000fc0000383ffff */
[----:B------:R-:W-:-:S00]  /*0120*/  NOP ;  /* 0x0000000000007918 */ /* 0x000fc00000000000 */
        /* <DEDUP_REMOVED lines=13> */
.L_x_1:


//--------------------- .nv.shared.reserved.0     --------------------------
	.section	.nv.shared.reserved.0,"aw",@nobits
	.weak		__nv_reservedSMEM_offset_0_alias
	.size		__nv_reservedSMEM_offset_0_alias, 0, 64
	.other		__nv_reservedSMEM_offset_0_alias,@"STO_CUDA_RESERVED_SHARED STV_DEFAULT"
__nv_reservedSMEM_offset_0_alias:
	.zero		0
	.zero		64


//--------------------- .nv.constant0._Z12squareKernelPKfPfi --------------------------
	.section	.nv.constant0._Z12squareKernelPKfPfi,"a",@progbits
	.sectionflags	@""
	.align	4
.nv.constant0._Z12squareKernelPKfPfi:
	.zero		916


//--------------------- SYMBOLS --------------------------

	.type		.nv.reservedSmem.offset0,@object
	.size		.nv.reservedSmem.offset0,0x4
